	.headerflags	@"EF_CUDA_TEXMODE_UNIFIED EF_CUDA_64BIT_ADDRESS EF_CUDA_ACCELERATORS EF_CUDA_SM90 EF_CUDA_VIRTUAL_SM(EF_CUDA_SM90)"
	.elftype	@"ET_EXEC"


//--------------------- .nv.info                  --------------------------
	.section	.nv.info,"",@"SHT_CUDA_INFO"
	.align	4


	//----- nvinfo : EIATTR_REGCOUNT
	.align		4
        /*0000*/ 	.byte	0x04, 0x2f
        /*0002*/ 	.short	(.L_3 - .L_2)
	.align		4
.L_2:
        /*0004*/ 	.word	index@(triton_poi_fused__native_batch_norm_legit_no_training_convolution_relu_9)
        /*0008*/ 	.word	0x00000016


	//----- nvinfo : EIATTR_MIN_STACK_SIZE
	.align		4
.L_3:
        /*000c*/ 	.byte	0x04, 0x12
        /*000e*/ 	.short	(.L_5 - .L_4)
	.align		4
.L_4:
        /*0010*/ 	.word	index@(triton_poi_fused__native_batch_norm_legit_no_training_convolution_relu_9)
        /*0014*/ 	.word	0x00000000


	//----- nvinfo : EIATTR_FRAME_SIZE
	.align		4
.L_5:
        /*0018*/ 	.byte	0x04, 0x11
        /*001a*/ 	.short	(.L_7 - .L_6)
	.align		4
.L_6:
        /*001c*/ 	.word	index@(triton_poi_fused__native_batch_norm_legit_no_training_convolution_relu_9)
        /*0020*/ 	.word	0x00000000


	//----- nvinfo : EIATTR_MIN_STACK_SIZE
	.align		4
.L_7:
        /*0024*/ 	.byte	0x04, 0x12
        /*0026*/ 	.short	(.L_9 - .L_8)
	.align		4
.L_8:
        /*0028*/ 	.word	index@(triton_poi_fused__native_batch_norm_legit_no_training_convolution_relu_9)
        /*002c*/ 	.word	0x00000000
.L_9:


//--------------------- .nv.info.triton_poi_fused__native_batch_norm_legit_no_training_convolution_relu_9 --------------------------
	.section	.nv.info.triton_poi_fused__native_batch_norm_legit_no_training_convolution_relu_9,"",@"SHT_CUDA_INFO"
	.sectionflags	@""
	.align	4


	//----- nvinfo : EIATTR_CUDA_API_VERSION
	.align		4
        /*0000*/ 	.byte	0x04, 0x37
        /*0002*/ 	.short	(.L_11 - .L_10)
.L_10:
        /*0004*/ 	.word	0x0000007c


	//----- nvinfo : EIATTR_KPARAM_INFO
	.align		4
.L_11:
        /*0008*/ 	.byte	0x04, 0x17
        /*000a*/ 	.short	(.L_13 - .L_12)
.L_12:
        /*000c*/ 	.word	0x00000000
        /*0010*/ 	.short	0x0007
        /*0012*/ 	.short	0x0038
        /*0014*/ 	.byte	0x00, 0xf0, 0x11, 0x00


	//----- nvinfo : EIATTR_KPARAM_INFO
	.align		4
.L_13:
        /*0018*/ 	.byte	0x04, 0x17
        /*001a*/ 	.short	(.L_15 - .L_14)
.L_14:
        /*001c*/ 	.word	0x00000000
        /*0020*/ 	.short	0x0006
        /*0022*/ 	.short	0x0030
        /*0024*/ 	.byte	0x00, 0xf4, 0x21, 0x00


	//----- nvinfo : EIATTR_KPARAM_INFO
	.align		4
.L_15:
        /*0028*/ 	.byte	0x04, 0x17
        /*002a*/ 	.short	(.L_17 - .L_16)
.L_16:
        /*002c*/ 	.word	0x00000000
        /*0030*/ 	.short	0x0005
        /*0032*/ 	.short	0x0028
        /*0034*/ 	.byte	0x00, 0xf4, 0x21, 0x00


	//----- nvinfo : EIATTR_KPARAM_INFO
	.align		4
.L_17:
        /*0038*/ 	.byte	0x04, 0x17
        /*003a*/ 	.short	(.L_19 - .L_18)
.L_18:
        /*003c*/ 	.word	0x00000000
        /*0040*/ 	.short	0x0004
        /*0042*/ 	.short	0x0020
        /*0044*/ 	.byte	0x00, 0xf4, 0x21, 0x00


	//----- nvinfo : EIATTR_KPARAM_INFO
	.align		4
.L_19:
        /*0048*/ 	.byte	0x04, 0x17
        /*004a*/ 	.short	(.L_21 - .L_20)
.L_20:
        /*004c*/ 	.word	0x00000000
        /*0050*/ 	.short	0x0003
        /*0052*/ 	.short	0x0018
        /*0054*/ 	.byte	0x00, 0xf4, 0x21, 0x00


	//----- nvinfo : EIATTR_KPARAM_INFO
	.align		4
.L_21:
        /*0058*/ 	.byte	0x04, 0x17
        /*005a*/ 	.short	(.L_23 - .L_22)
.L_22:
        /*005c*/ 	.word	0x00000000
        /*0060*/ 	.short	0x0002
        /*0062*/ 	.short	0x0010
        /*0064*/ 	.byte	0x00, 0xf4, 0x21, 0x00


	//----- nvinfo : EIATTR_KPARAM_INFO
	.align		4
.L_23:
        /*0068*/ 	.byte	0x04, 0x17
        /*006a*/ 	.short	(.L_25 - .L_24)
.L_24:
        /*006c*/ 	.word	0x00000000
        /*0070*/ 	.short	0x0001
        /*0072*/ 	.short	0x0008
        /*0074*/ 	.byte	0x00, 0xf4, 0x21, 0x00


	//----- nvinfo : EIATTR_KPARAM_INFO
	.align		4
.L_25:
        /*0078*/ 	.byte	0x04, 0x17
        /*007a*/ 	.short	(.L_27 - .L_26)
.L_26:
        /*007c*/ 	.word	0x00000000
        /*0080*/ 	.short	0x0000
        /*0082*/ 	.short	0x0000
        /*0084*/ 	.byte	0x00, 0xf4, 0x21, 0x00


	//----- nvinfo : EIATTR_SPARSE_MMA_MASK
	.align		4
.L_27:
        /*0088*/ 	.byte	0x03, 0x50
        /*008a*/ 	.short	0x0000


	//----- nvinfo : EIATTR_MAXREG_COUNT
	.align		4
        /*008c*/ 	.byte	0x03, 0x1b
        /*008e*/ 	.short	0x00ff


	//----- nvinfo : EIATTR_EXIT_INSTR_OFFSETS
	.align		4
        /*0090*/ 	.byte	0x04, 0x1c
        /*0092*/ 	.short	(.L_29 - .L_28)


	//   ....[0]....
.L_28:
        /*0094*/ 	.word	0x00000430


	//----- nvinfo : EIATTR_REQNTID
	.align		4
.L_29:
        /*0098*/ 	.byte	0x04, 0x10
        /*009a*/ 	.short	(.L_31 - .L_30)
.L_30:
        /*009c*/ 	.word	0x00000080
        /*00a0*/ 	.word	0x00000001
        /*00a4*/ 	.word	0x00000001


	//----- nvinfo : EIATTR_CBANK_PARAM_SIZE
	.align		4
.L_31:
        /*00a8*/ 	.byte	0x03, 0x19
        /*00aa*/ 	.short	0x003c


	//----- nvinfo : EIATTR_PARAM_CBANK
	.align		4
        /*00ac*/ 	.byte	0x04, 0x0a
        /*00ae*/ 	.short	(.L_33 - .L_32)
	.align		4
.L_32:
        /*00b0*/ 	.word	index@(.nv.constant0.triton_poi_fused__native_batch_norm_legit_no_training_convolution_relu_9)
        /*00b4*/ 	.short	0x0210
        /*00b6*/ 	.short	0x003c


	//----- nvinfo : EIATTR_SW_WAR
	.align		4
.L_33:
        /*00b8*/ 	.byte	0x04, 0x36
        /*00ba*/ 	.short	(.L_35 - .L_34)
.L_34:
        /*00bc*/ 	.word	0x00000008
.L_35:


//--------------------- .nv.callgraph             --------------------------
	.section	.nv.callgraph,"",@"SHT_CUDA_CALLGRAPH"
	.align	4
	.sectionentsize	8
	.align		4
        /*0000*/ 	.word	0x00000000
	.align		4
        /*0004*/ 	.word	0xffffffff
	.align		4
        /*0008*/ 	.word	0x00000000
	.align		4
        /*000c*/ 	.word	0xfffffffe
	.align		4
        /*0010*/ 	.word	0x00000000
	.align		4
        /*0014*/ 	.word	0xfffffffd
	.align		4
        /*0018*/ 	.word	0x00000000
	.align		4
        /*001c*/ 	.word	0xfffffffc


//--------------------- .nv.constant4             --------------------------
	.section	.nv.constant4,"a",@progbits
	.align	8
	.align		8
.nv.constant4:
        /*0000*/ 	.dword	_$_str
	.align		8
        /*0008*/ 	.dword	_$_str_$_2


//--------------------- .text.triton_poi_fused__native_batch_norm_legit_no_training_convolution_relu_9 --------------------------
	.section	.text.triton_poi_fused__native_batch_norm_legit_no_training_convolution_relu_9,"ax",@progbits
	.align	128
        .global         triton_poi_fused__native_batch_norm_legit_no_training_convolution_relu_9
        .type           triton_poi_fused__native_batch_norm_legit_no_training_convolution_relu_9,@function
        .size           triton_poi_fused__native_batch_norm_legit_no_training_convolution_relu_9,(.L_x_1 - triton_poi_fused__native_batch_norm_legit_no_training_convolution_relu_9)
        .other          triton_poi_fused__native_batch_norm_legit_no_training_convolution_relu_9,@"STO_CUDA_ENTRY STV_DEFAULT"
triton_poi_fused__native_batch_norm_legit_no_training_convolution_relu_9:
.text.triton_poi_fused__native_batch_norm_legit_no_training_convolution_relu_9:
[----:B------:R-:W-:Y:S01]  /*0000*/  LDC R1, c[0x0][0x28] ;  /* 0x00000a00ff017b82 */ /* 0x000fe20000000800 */
[----:B------:R-:W1:Y:S07]  /*0010*/  S2R R0, SR_TID.X ;  /* 0x0000000000007919 */ /* 0x000e6e0000002100 */
[----:B------:R-:W2:Y:S01]  /*0020*/  LDC.64 R6, c[0x0][0x228] ;  /* 0x00008a00ff067b82 */ /* 0x000ea20000000a00 */
[----:B------:R-:W-:Y:S01]  /*0030*/  ULDC.64 UR4, c[0x0][0x208] ;  /* 0x0000820000047ab9 */ /* 0x000fe20000000a00 */
[----:B------:R-:W3:Y:S06]  /*0040*/  S2R R5, SR_CTAID.X ;  /* 0x0000000000057919 */ /* 0x000eec0000002500 */
[----:B------:R-:W4:Y:S08]  /*0050*/  LDC.64 R12, c[0x0][0x218] ;  /* 0x00008600ff0c7b82 */ /* 0x000f300000000a00 */
[----:B------:R-:W5:Y:S08]  /*0060*/  LDC.64 R14, c[0x0][0x220] ;  /* 0x00008800ff0e7b82 */ /* 0x000f700000000a00 */
[----:B------:R-:W5:Y:S01]  /*0070*/  LDC.64 R10, c[0x0][0x238] ;  /* 0x00008e00ff0a7b82 */ /* 0x000f620000000a00 */
[----:B-1----:R-:W-:-:S07]  /*0080*/  SHF.L.U32 R0, R0, 0x1, RZ ;  /* 0x0000000100007819 */ /* 0x002fce00000006ff */
[----:B------:R-:W1:Y:S01]  /*0090*/  LDC.64 R16, c[0x0][0x230] ;  /* 0x00008c00ff107b82 */ /* 0x000e620000000a00 */
[----:B---3--:R-:W-:Y:S02]  /*00a0*/  SHF.R.S32.HI R3, RZ, 0x17, R5 ;  /* 0x00000017ff037819 */ /* 0x008fe40000011405 */
[----:B------:R-:W-:Y:S02]  /*00b0*/  LOP3.LUT R0, R0, 0xfe, RZ, 0xc0, !PT ;  /* 0x000000fe00007812 */ /* 0x000fe400078ec0ff */
[----:B------:R-:W-:Y:S02]  /*00c0*/  SGXT R3, R3, 0x1 ;  /* 0x000000010303781a */ /* 0x000fe40000000200 */
[----:B------:R-:W-:-:S04]  /*00d0*/  LEA R0, R5, R0, 0x8 ;  /* 0x0000000005007211 */ /* 0x000fc800078e40ff */
[----:B------:R-:W-:-:S04]  /*00e0*/  LEA.HI R3, R3, R0, RZ, 0x6 ;  /* 0x0000000003037211 */ /* 0x000fc800078f30ff */
[----:B------:R-:W-:-:S04]  /*00f0*/  LOP3.LUT R3, R3, 0xffffffc0, RZ, 0xc0, !PT ;  /* 0xffffffc003037812 */ /* 0x000fc800078ec0ff */
[----:B------:R-:W-:Y:S02]  /*0100*/  IADD3 R8, R0, -R3, RZ ;  /* 0x8000000300087210 */ /* 0x000fe40007ffe0ff */
[----:B------:R-:W3:Y:S03]  /*0110*/  LDC.64 R2, c[0x0][0x210] ;  /* 0x00008400ff027b82 */ /* 0x000ee60000000a00 */
[----:B--2---:R-:W-:-:S06]  /*0120*/  IMAD.WIDE R6, R8, 0x4, R6 ;  /* 0x0000000408067825 */ /* 0x004fcc00078e0206 */
[----:B------:R-:W2:Y:S01]  /*0130*/  LDG.E.EL.64 R6, desc[UR4][R6.64] ;  /* 0x0000000406067981 */ /* 0x000ea2000c2e1b00 */
[----:B----4-:R-:W-:-:S04]  /*0140*/  IMAD.WIDE R12, R8, 0x4, R12 ;  /* 0x00000004080c7825 */ /* 0x010fc800078e020c */
[C---:B-----5:R-:W-:Y:S02]  /*0150*/  IMAD.WIDE R14, R8.reuse, 0x4, R14 ;  /* 0x00000004080e7825 */ /* 0x060fe400078e020e */
[----:B------:R-:W4:Y:S02]  /*0160*/  LDG.E.EL.64 R12, desc[UR4][R12.64] ;  /* 0x000000040c0c7981 */ /* 0x000f24000c2e1b00 */
[----:B0-----:R-:W-:Y:S02]  /*0170*/  IMAD.WIDE R10, R8, 0x4, R10 ;  /* 0x00000004080a7825 */ /* 0x001fe400078e020a */
[----:B------:R-:W5:Y:S02]  /*0180*/  LDG.E.EL.64 R14, desc[UR4][R14.64] ;  /* 0x000000040e0e7981 */ /* 0x000f64000c2e1b00 */
[----:B---3--:R-:W-:Y:S02]  /*0190*/  IMAD.WIDE R2, R0, 0x4, R2 ;  /* 0x0000000400027825 */ /* 0x008fe400078e0202 */
[----:B------:R-:W3:Y:S04]  /*01a0*/  LDG.E.EL.64 R10, desc[UR4][R10.64] ;  /* 0x000000040a0a7981 */ /* 0x000ee8000c2e1b00 */
[----:B------:R-:W4:Y:S01]  /*01b0*/  LDG.E.64 R4, desc[UR4][R2.64] ;  /* 0x0000000402047981 */ /* 0x000f22000c1e1b00 */
[----:B-1----:R-:W-:-:S05]  /*01c0*/  IMAD.WIDE R16, R8, 0x4, R16 ;  /* 0x0000000408107825 */ /* 0x002fca00078e0210 */
[----:B------:R0:W3:Y:S02]  /*01d0*/  LDG.E.EL.64 R8, desc[UR4][R16.64] ;  /* 0x0000000410087981 */ /* 0x0000e4000c2e1b00 */
[----:B0-----:R-:W-:Y:S01]  /*01e0*/  HFMA2.MMA R16, -RZ, RZ, 1.625, 0 ;  /* 0x3e800000ff107435 */ /* 0x001fe200000001ff */
[----:B--2---:R-:W-:Y:S01]  /*01f0*/  FADD R6, R6, 9.9999997473787516356e-06 ;  /* 0x3727c5ac06067421 */ /* 0x004fe20000000000 */
[----:B------:R-:W-:-:S03]  /*0200*/  FADD R7, R7, 9.9999997473787516356e-06 ;  /* 0x3727c5ac07077421 */ /* 0x000fc60000000000 */
[----:B------:R-:W0:Y:S08]  /*0210*/  MUFU.SQRT R18, R6 ;  /* 0x0000000600127308 */ /* 0x000e300000002000 */
[----:B------:R1:W2:Y:S01]  /*0220*/  MUFU.SQRT R19, R7 ;  /* 0x0000000700137308 */ /* 0x0002a20000002000 */
[C---:B0-----:R-:W-:Y:S02]  /*0230*/  FSETP.GT.AND P0, PT, R18.reuse, 8.50705917302346158658e+37, PT ;  /* 0x7e8000001200780b */ /* 0x041fe40003f04000 */
[----:B------:R-:W-:Y:S01]  /*0240*/  FSETP.GEU.AND P2, PT, R18, 1.175494350822287508e-38, PT ;  /* 0x008000001200780b */ /* 0x000fe20003f4e000 */
[----:B-1----:R-:W0:Y:S01]  /*0250*/  LDC.64 R6, c[0x0][0x240] ;  /* 0x00009000ff067b82 */ /* 0x002e220000000a00 */
[----:B--2---:R-:W-:-:S02]  /*0260*/  FSETP.GT.AND P1, PT, R19, 8.50705917302346158658e+37, PT ;  /* 0x7e8000001300780b */ /* 0x004fc40003f24000 */
[----:B------:R-:W-:-:S07]  /*0270*/  FSETP.GEU.AND P3, PT, R19, 1.175494350822287508e-38, PT ;  /* 0x008000001300780b */ /* 0x000fce0003f6e000 */
[----:B------:R-:W-:-:S04]  /*0280*/  @P0 FMUL R18, R18, 0.25 ;  /* 0x3e80000012120820 */ /* 0x000fc80000400000 */
[----:B------:R-:W-:Y:S01]  /*0290*/  @!P2 FMUL R18, R18, 16777216 ;  /* 0x4b8000001212a820 */ /* 0x000fe20000400000 */
[----:B------:R-:W-:-:S04]  /*02a0*/  @P1 FMUL R19, R19, 0.25 ;  /* 0x3e80000013131820 */ /* 0x000fc80000400000 */
[----:B------:R-:W-:Y:S01]  /*02b0*/  @!P3 FMUL R19, R19, 16777216 ;  /* 0x4b8000001313b820 */ /* 0x000fe20000400000 */
[----:B------:R-:W1:Y:S01]  /*02c0*/  MUFU.RCP R18, R18 ;  /* 0x0000001200127308 */ /* 0x000e620000001000 */
[----:B------:R-:W-:-:S07]  /*02d0*/  FSEL R17, R16, 1, P0 ;  /* 0x3f80000010117808 */ /* 0x000fce0000000000 */
[----:B------:R-:W2:Y:S01]  /*02e0*/  MUFU.RCP R19, R19 ;  /* 0x0000001300137308 */ /* 0x000ea20000001000 */
[----:B------:R-:W-:Y:S01]  /*02f0*/  FSEL R16, R16, 1, P1 ;  /* 0x3f80000010107808 */ /* 0x000fe20000800000 */
[----:B------:R-:W-:Y:S01]  /*0300*/  @!P2 FMUL R17, R17, 16777216 ;  /* 0x4b8000001111a820 */ /* 0x000fe20000400000 */
[----:B----4-:R-:W-:Y:S01]  /*0310*/  FADD R4, R4, R12 ;  /* 0x0000000c04047221 */ /* 0x010fe20000000000 */
[----:B------:R-:W-:Y:S02]  /*0320*/  FADD R5, R5, R13 ;  /* 0x0000000d05057221 */ /* 0x000fe40000000000 */
[----:B------:R-:W-:Y:S01]  /*0330*/  @!P3 FMUL R16, R16, 16777216 ;  /* 0x4b8000001010b820 */ /* 0x000fe20000400000 */
[----:B-1----:R-:W-:Y:S01]  /*0340*/  FMUL R17, R18, R17 ;  /* 0x0000001112117220 */ /* 0x002fe20000400000 */
[----:B-----5:R-:W-:Y:S01]  /*0350*/  FADD R14, -R14, R4 ;  /* 0x000000040e0e7221 */ /* 0x020fe20000000100 */
[----:B------:R-:W-:Y:S01]  /*0360*/  FADD R15, -R15, R5 ;  /* 0x000000050f0f7221 */ /* 0x000fe20000000100 */
[----:B--2---:R-:W-:-:S02]  /*0370*/  FMUL R16, R19, R16 ;  /* 0x0000001013107220 */ /* 0x004fc40000400000 */
[----:B------:R-:W-:Y:S02]  /*0380*/  FMUL R17, R14, R17 ;  /* 0x000000110e117220 */ /* 0x000fe40000400000 */
[----:B------:R-:W-:Y:S02]  /*0390*/  FMUL R16, R15, R16 ;  /* 0x000000100f107220 */ /* 0x000fe40000400000 */
[----:B---3--:R-:W-:Y:S02]  /*03a0*/  FFMA R8, R8, R17, R10 ;  /* 0x0000001108087223 */ /* 0x008fe4000000000a */
[----:B------:R-:W-:-:S03]  /*03b0*/  FFMA R9, R9, R16, R11 ;  /* 0x0000001009097223 */ /* 0x000fc6000000000b */
[----:B------:R-:W-:Y:S02]  /*03c0*/  FSETP.GEU.AND P0, PT, R8, RZ, PT ;  /* 0x000000ff0800720b */ /* 0x000fe40003f0e000 */
[C---:B------:R-:W-:Y:S01]  /*03d0*/  FSETP.GEU.AND P1, PT, R9.reuse, RZ, PT ;  /* 0x000000ff0900720b */ /* 0x040fe20003f2e000 */
[----:B0-----:R-:W-:Y:S01]  /*03e0*/  IMAD.WIDE R6, R0, 0x4, R6 ;  /* 0x0000000400067825 */ /* 0x001fe200078e0206 */
[----:B------:R-:W-:Y:S02]  /*03f0*/  FSEL R8, R8, RZ, P0 ;  /* 0x000000ff08087208 */ /* 0x000fe40000000000 */
[----:B------:R-:W-:Y:S01]  /*0400*/  FSEL R9, R9, RZ, P1 ;  /* 0x000000ff09097208 */ /* 0x000fe20000800000 */
[----:B------:R-:W-:Y:S04]  /*0410*/  STG.E.64 desc[UR4][R2.64], R4 ;  /* 0x0000000402007986 */ /* 0x000fe8000c101b04 */
[----:B------:R-:W-:Y:S01]  /*0420*/  STG.E.64 desc[UR4][R6.64], R8 ;  /* 0x0000000806007986 */ /* 0x000fe2000c101b04 */
[----:B------:R-:W-:Y:S05]  /*0430*/  EXIT ;  /* 0x000000000000794d */ /* 0x000fea0003800000 */
.L_x_0:
[----:B------:R-:W-:-:S00]  /*0440*/  BRA `(.L_x_0) ;  /* 0xfffffffc00fc7947 */ /* 0x000fc0000383ffff */
[----:B------:R-:W-:-:S00]  /*0450*/  NOP ;  /* 0x0000000000007918 */ /* 0x000fc00000000000 */
        /* <DEDUP_REMOVED lines=10> */
.L_x_1:


//--------------------- .nv.global.init           --------------------------
	.section	.nv.global.init,"aw",@progbits
.nv.global.init:
	.type		_$_str,@object
	.size		_$_str,(_$_str_$_2 - _$_str)
_$_str:
        /*0000*/ 	.byte	0x5f, 0x5f, 0x43, 0x55, 0x44, 0x41, 0x5f, 0x46, 0x54, 0x5a, 0x00
	.type		_$_str_$_2,@object
	.size		_$_str_$_2,(.L_1 - _$_str_$_2)
_$_str_$_2:
        /*000b*/ 	.byte	0x5f, 0x5f, 0x43, 0x55, 0x44, 0x41, 0x5f, 0x50, 0x52, 0x45, 0x43, 0x5f, 0x53, 0x51, 0x52, 0x54
        /*001b*/ 	.byte	0x00
.L_1:


//--------------------- .nv.constant0.triton_poi_fused__native_batch_norm_legit_no_training_convolution_relu_9 --------------------------
	.section	.nv.constant0.triton_poi_fused__native_batch_norm_legit_no_training_convolution_relu_9,"a",@progbits
	.sectionflags	@""
	.align	4
.nv.constant0.triton_poi_fused__native_batch_norm_legit_no_training_convolution_relu_9:
	.zero		588
